//
// Generated by NVIDIA NVVM Compiler
//
// Compiler Build ID: CL-36424714
// Cuda compilation tools, release 13.0, V13.0.88
// Based on NVVM 20.0.0
//

.version 9.0
.target sm_100
.address_size 64

	// .globl	_Z19gaussian_blur_naivePfS_iiS_i

.visible .entry _Z19gaussian_blur_naivePfS_iiS_i(
	.param .u64 .ptr .align 1 _Z19gaussian_blur_naivePfS_iiS_i_param_0,
	.param .u64 .ptr .align 1 _Z19gaussian_blur_naivePfS_iiS_i_param_1,
	.param .u32 _Z19gaussian_blur_naivePfS_iiS_i_param_2,
	.param .u32 _Z19gaussian_blur_naivePfS_iiS_i_param_3,
	.param .u64 .ptr .align 1 _Z19gaussian_blur_naivePfS_iiS_i_param_4,
	.param .u32 _Z19gaussian_blur_naivePfS_iiS_i_param_5
)
{
	.reg .pred 	%p<88>;
	.reg .b32 	%r<77>;
	.reg .b32 	%f<148>;
	.reg .b64 	%rd<26>;

	ld.param.u64 	%rd10, [_Z19gaussian_blur_naivePfS_iiS_i_param_0];
	ld.param.u32 	%r35, [_Z19gaussian_blur_naivePfS_iiS_i_param_2];
	ld.param.u32 	%r38, [_Z19gaussian_blur_naivePfS_iiS_i_param_3];
	ld.param.u64 	%rd11, [_Z19gaussian_blur_naivePfS_iiS_i_param_4];
	ld.param.u32 	%r37, [_Z19gaussian_blur_naivePfS_iiS_i_param_5];
	cvta.to.global.u64 	%rd1, %rd11;
	cvta.to.global.u64 	%rd2, %rd10;
	mov.u32 	%r39, %ctaid.x;
	mov.u32 	%r40, %ntid.x;
	mov.u32 	%r41, %tid.x;
	mad.lo.s32 	%r1, %r39, %r40, %r41;
	mov.u32 	%r42, %ctaid.y;
	mov.u32 	%r43, %ntid.y;
	mov.u32 	%r44, %tid.y;
	mad.lo.s32 	%r45, %r42, %r43, %r44;
	setp.ge.s32 	%p2, %r1, %r35;
	setp.ge.s32 	%p3, %r45, %r38;
	or.pred  	%p4, %p2, %p3;
	@%p4 bra 	$L__BB0_43;
	neg.s32 	%r3, %r37;
	setp.lt.s32 	%p5, %r37, 0;
	mov.f32 	%f127, 0f00000000;
	mov.f32 	%f126, %f127;
	@%p5 bra 	$L__BB0_42;
	shl.b32 	%r46, %r37, 1;
	or.b32  	%r4, %r46, 1;
	and.b32  	%r5, %r46, 6;
	and.b32  	%r6, %r37, 1;
	sub.s32 	%r7, %r1, %r37;
	mov.f32 	%f126, 0f00000000;
	mov.u32 	%r68, %r3;
	mov.f32 	%f127, %f126;
$L__BB0_3:
	setp.lt.u32 	%p6, %r37, 4;
	add.s32 	%r47, %r68, %r45;
	setp.gt.s32 	%p7, %r47, -1;
	setp.lt.s32 	%p8, %r47, %r38;
	and.pred  	%p1, %p7, %p8;
	mul.lo.s32 	%r9, %r47, %r35;
	add.s32 	%r48, %r68, %r37;
	mul.lo.s32 	%r69, %r48, %r4;
	add.s32 	%r11, %r69, %r37;
	mov.u32 	%r75, %r3;
	@%p6 bra 	$L__BB0_23;
	sub.s32 	%r73, 3, %r37;
	and.b32  	%r49, %r4, -8;
	neg.s32 	%r72, %r49;
	add.s32 	%r70, %r7, %r9;
	mov.u32 	%r71, %r7;
$L__BB0_5:
	.pragma "nounroll";
	setp.gt.s32 	%p9, %r71, -1;
	setp.lt.s32 	%p10, %r71, %r35;
	and.pred  	%p11, %p9, %p10;
	and.pred  	%p12, %p11, %p1;
	mul.wide.s32 	%rd12, %r70, 4;
	add.s64 	%rd3, %rd2, %rd12;
	mul.wide.s32 	%rd13, %r69, 4;
	add.s64 	%rd4, %rd1, %rd13;
	not.pred 	%p13, %p12;
	@%p13 bra 	$L__BB0_7;
	ld.global.f32 	%f75, [%rd3];
	ld.global.f32 	%f76, [%rd4];
	fma.rn.f32 	%f127, %f75, %f76, %f127;
	add.f32 	%f126, %f126, %f76;
$L__BB0_7:
	add.s32 	%r50, %r71, 1;
	setp.gt.s32 	%p14, %r50, -1;
	setp.lt.s32 	%p15, %r50, %r35;
	and.pred  	%p16, %p14, %p15;
	and.pred  	%p17, %p16, %p1;
	not.pred 	%p18, %p17;
	@%p18 bra 	$L__BB0_9;
	ld.global.f32 	%f77, [%rd3+4];
	ld.global.f32 	%f78, [%rd4+4];
	fma.rn.f32 	%f127, %f77, %f78, %f127;
	add.f32 	%f126, %f126, %f78;
$L__BB0_9:
	add.s32 	%r51, %r71, 2;
	setp.gt.s32 	%p19, %r51, -1;
	setp.lt.s32 	%p20, %r51, %r35;
	and.pred  	%p21, %p19, %p20;
	and.pred  	%p22, %p21, %p1;
	not.pred 	%p23, %p22;
	@%p23 bra 	$L__BB0_11;
	ld.global.f32 	%f79, [%rd3+8];
	ld.global.f32 	%f80, [%rd4+8];
	fma.rn.f32 	%f127, %f79, %f80, %f127;
	add.f32 	%f126, %f126, %f80;
$L__BB0_11:
	add.s32 	%r52, %r71, 3;
	setp.gt.s32 	%p24, %r52, -1;
	setp.lt.s32 	%p25, %r52, %r35;
	and.pred  	%p26, %p24, %p25;
	and.pred  	%p27, %p26, %p1;
	not.pred 	%p28, %p27;
	@%p28 bra 	$L__BB0_13;
	ld.global.f32 	%f81, [%rd3+12];
	ld.global.f32 	%f82, [%rd4+12];
	fma.rn.f32 	%f127, %f81, %f82, %f127;
	add.f32 	%f126, %f126, %f82;
$L__BB0_13:
	add.s32 	%r53, %r71, 4;
	setp.gt.s32 	%p29, %r53, -1;
	setp.lt.s32 	%p30, %r53, %r35;
	and.pred  	%p31, %p29, %p30;
	and.pred  	%p32, %p31, %p1;
	not.pred 	%p33, %p32;
	@%p33 bra 	$L__BB0_15;
	ld.global.f32 	%f83, [%rd3+16];
	ld.global.f32 	%f84, [%rd4+16];
	fma.rn.f32 	%f127, %f83, %f84, %f127;
	add.f32 	%f126, %f126, %f84;
$L__BB0_15:
	add.s32 	%r54, %r71, 5;
	setp.gt.s32 	%p34, %r54, -1;
	setp.lt.s32 	%p35, %r54, %r35;
	and.pred  	%p36, %p34, %p35;
	and.pred  	%p37, %p36, %p1;
	not.pred 	%p38, %p37;
	@%p38 bra 	$L__BB0_17;
	ld.global.f32 	%f85, [%rd3+20];
	ld.global.f32 	%f86, [%rd4+20];
	fma.rn.f32 	%f127, %f85, %f86, %f127;
	add.f32 	%f126, %f126, %f86;
$L__BB0_17:
	add.s32 	%r55, %r71, 6;
	setp.gt.s32 	%p39, %r55, -1;
	setp.lt.s32 	%p40, %r55, %r35;
	and.pred  	%p41, %p39, %p40;
	and.pred  	%p42, %p41, %p1;
	not.pred 	%p43, %p42;
	@%p43 bra 	$L__BB0_19;
	ld.global.f32 	%f87, [%rd3+24];
	ld.global.f32 	%f88, [%rd4+24];
	fma.rn.f32 	%f127, %f87, %f88, %f127;
	add.f32 	%f126, %f126, %f88;
$L__BB0_19:
	add.s32 	%r56, %r71, 7;
	setp.gt.s32 	%p44, %r56, -1;
	setp.lt.s32 	%p45, %r56, %r35;
	and.pred  	%p46, %p44, %p45;
	and.pred  	%p47, %p46, %p1;
	not.pred 	%p48, %p47;
	@%p48 bra 	$L__BB0_21;
	ld.global.f32 	%f89, [%rd3+28];
	ld.global.f32 	%f90, [%rd4+28];
	fma.rn.f32 	%f127, %f89, %f90, %f127;
	add.f32 	%f126, %f126, %f90;
$L__BB0_21:
	add.s32 	%r73, %r73, 8;
	add.s32 	%r72, %r72, 8;
	add.s32 	%r71, %r71, 8;
	add.s32 	%r70, %r70, 8;
	add.s32 	%r69, %r69, 8;
	setp.ne.s32 	%p49, %r72, 0;
	@%p49 bra 	$L__BB0_5;
	add.s32 	%r75, %r73, -3;
$L__BB0_23:
	setp.lt.u32 	%p50, %r5, 3;
	@%p50 bra 	$L__BB0_33;
	add.s32 	%r27, %r75, %r1;
	setp.gt.s32 	%p51, %r27, -1;
	setp.lt.s32 	%p52, %r27, %r35;
	and.pred  	%p53, %p51, %p52;
	and.pred  	%p54, %p53, %p1;
	add.s32 	%r57, %r27, %r9;
	mul.wide.s32 	%rd14, %r57, 4;
	add.s64 	%rd5, %rd2, %rd14;
	add.s32 	%r58, %r11, %r75;
	mul.wide.s32 	%rd15, %r58, 4;
	add.s64 	%rd6, %rd1, %rd15;
	not.pred 	%p55, %p54;
	@%p55 bra 	$L__BB0_26;
	ld.global.f32 	%f91, [%rd5];
	ld.global.f32 	%f92, [%rd6];
	fma.rn.f32 	%f127, %f91, %f92, %f127;
	add.f32 	%f126, %f126, %f92;
$L__BB0_26:
	add.s32 	%r59, %r27, 1;
	setp.gt.s32 	%p56, %r59, -1;
	setp.lt.s32 	%p57, %r59, %r35;
	and.pred  	%p58, %p56, %p57;
	and.pred  	%p59, %p58, %p1;
	not.pred 	%p60, %p59;
	@%p60 bra 	$L__BB0_28;
	ld.global.f32 	%f93, [%rd5+4];
	ld.global.f32 	%f94, [%rd6+4];
	fma.rn.f32 	%f127, %f93, %f94, %f127;
	add.f32 	%f126, %f126, %f94;
$L__BB0_28:
	add.s32 	%r60, %r27, 2;
	setp.gt.s32 	%p61, %r60, -1;
	setp.lt.s32 	%p62, %r60, %r35;
	and.pred  	%p63, %p61, %p62;
	and.pred  	%p64, %p63, %p1;
	not.pred 	%p65, %p64;
	@%p65 bra 	$L__BB0_30;
	ld.global.f32 	%f95, [%rd5+8];
	ld.global.f32 	%f96, [%rd6+8];
	fma.rn.f32 	%f127, %f95, %f96, %f127;
	add.f32 	%f126, %f126, %f96;
$L__BB0_30:
	add.s32 	%r61, %r27, 3;
	setp.gt.s32 	%p66, %r61, -1;
	setp.lt.s32 	%p67, %r61, %r35;
	and.pred  	%p68, %p66, %p67;
	and.pred  	%p69, %p68, %p1;
	not.pred 	%p70, %p69;
	@%p70 bra 	$L__BB0_32;
	ld.global.f32 	%f97, [%rd5+12];
	ld.global.f32 	%f98, [%rd6+12];
	fma.rn.f32 	%f127, %f97, %f98, %f127;
	add.f32 	%f126, %f126, %f98;
$L__BB0_32:
	add.s32 	%r75, %r75, 4;
$L__BB0_33:
	setp.eq.s32 	%p71, %r6, 0;
	@%p71 bra 	$L__BB0_39;
	add.s32 	%r30, %r75, %r1;
	setp.gt.s32 	%p72, %r30, -1;
	setp.lt.s32 	%p73, %r30, %r35;
	and.pred  	%p74, %p72, %p73;
	and.pred  	%p75, %p74, %p1;
	add.s32 	%r62, %r30, %r9;
	mul.wide.s32 	%rd16, %r62, 4;
	add.s64 	%rd7, %rd2, %rd16;
	add.s32 	%r63, %r11, %r75;
	mul.wide.s32 	%rd17, %r63, 4;
	add.s64 	%rd8, %rd1, %rd17;
	not.pred 	%p76, %p75;
	@%p76 bra 	$L__BB0_36;
	ld.global.f32 	%f99, [%rd7];
	ld.global.f32 	%f100, [%rd8];
	fma.rn.f32 	%f127, %f99, %f100, %f127;
	add.f32 	%f126, %f126, %f100;
$L__BB0_36:
	add.s32 	%r64, %r30, 1;
	setp.gt.s32 	%p77, %r64, -1;
	setp.lt.s32 	%p78, %r64, %r35;
	and.pred  	%p79, %p77, %p78;
	and.pred  	%p80, %p79, %p1;
	not.pred 	%p81, %p80;
	@%p81 bra 	$L__BB0_38;
	ld.global.f32 	%f101, [%rd7+4];
	ld.global.f32 	%f102, [%rd8+4];
	fma.rn.f32 	%f127, %f101, %f102, %f127;
	add.f32 	%f126, %f126, %f102;
$L__BB0_38:
	add.s32 	%r75, %r75, 2;
$L__BB0_39:
	add.s32 	%r33, %r75, %r1;
	setp.gt.s32 	%p82, %r33, -1;
	setp.lt.s32 	%p83, %r33, %r35;
	and.pred  	%p84, %p82, %p83;
	and.pred  	%p85, %p84, %p1;
	not.pred 	%p86, %p85;
	@%p86 bra 	$L__BB0_41;
	add.s32 	%r65, %r33, %r9;
	add.s32 	%r66, %r11, %r75;
	mul.wide.s32 	%rd18, %r65, 4;
	add.s64 	%rd19, %rd2, %rd18;
	ld.global.f32 	%f103, [%rd19];
	mul.wide.s32 	%rd20, %r66, 4;
	add.s64 	%rd21, %rd1, %rd20;
	ld.global.f32 	%f104, [%rd21];
	fma.rn.f32 	%f127, %f103, %f104, %f127;
	add.f32 	%f126, %f126, %f104;
$L__BB0_41:
	add.s32 	%r34, %r68, 1;
	setp.ne.s32 	%p87, %r68, %r37;
	mov.u32 	%r68, %r34;
	@%p87 bra 	$L__BB0_3;
$L__BB0_42:
	ld.param.u64 	%rd25, [_Z19gaussian_blur_naivePfS_iiS_i_param_1];
	mad.lo.s32 	%r67, %r35, %r45, %r1;
	div.rn.f32 	%f105, %f127, %f126;
	cvta.to.global.u64 	%rd22, %rd25;
	mul.wide.s32 	%rd23, %r67, 4;
	add.s64 	%rd24, %rd22, %rd23;
	st.global.f32 	[%rd24], %f105;
$L__BB0_43:
	ret;

}


// ===== COMPILED SASS (sm_100) =====

	.target	sm_100

	.elftype	@"ET_EXEC"


//--------------------- .note.nv.tkinfo           --------------------------
	.section	.note.nv.tkinfo,"",@"SHT_NOTE"
	.sectionflags	@"SHF_NOTE_NV_TKINFO"
	.tkinfo
        /*0018*/ 	.word	0x00000002
        /*0030*/ 	.string	""
        /*0030*/ 	.string	"ptxas"
        /*0030*/ 	.string	"Cuda compilation tools, release 13.0, V13.0.88"
        /*0030*/ 	.string	"Build cuda_13.0.r13.0/compiler.36424714_0"
        /*0030*/ 	.string	"-arch sm_100 -m 64 "



//--------------------- .note.nv.cuinfo           --------------------------
	.section	.note.nv.cuinfo,"",@"SHT_NOTE"
	.sectionflags	@"SHF_NOTE_NV_CUINFO"
        /*0018*/ 	.short	0x0002
        /*001a*/ 	.short	0x0064
        /*001c*/ 	.short	0x0082
	.zero		2


//--------------------- .nv.info                  --------------------------
	.section	.nv.info,"",@"SHT_CUDA_INFO"
	.align	4


	//----- nvinfo : EIATTR_REGCOUNT
	.align		4
        /*0000*/ 	.byte	0x04, 0x2f
        /*0002*/ 	.short	(.L_1 - .L_0)
	.align		4
.L_0:
        /*0004*/ 	.word	index@(_Z19gaussian_blur_naivePfS_iiS_i)
        /*0008*/ 	.word	0x0000001f


	//----- nvinfo : EIATTR_FRAME_SIZE
	.align		4
.L_1:
        /*000c*/ 	.byte	0x04, 0x11
        /*000e*/ 	.short	(.L_3 - .L_2)
	.align		4
.L_2:
        /*0010*/ 	.word	index@($__internal_0_$__cuda_sm3x_div_rn_noftz_f32_slowpath)
        /*0014*/ 	.word	0x00000000


	//----- nvinfo : EIATTR_FRAME_SIZE
	.align		4
.L_3:
        /*0018*/ 	.byte	0x04, 0x11
        /*001a*/ 	.short	(.L_5 - .L_4)
	.align		4
.L_4:
        /*001c*/ 	.word	index@(_Z19gaussian_blur_naivePfS_iiS_i)
        /*0020*/ 	.word	0x00000000


	//----- nvinfo : EIATTR_MIN_STACK_SIZE
	.align		4
.L_5:
        /*0024*/ 	.byte	0x04, 0x12
        /*0026*/ 	.short	(.L_7 - .L_6)
	.align		4
.L_6:
        /*0028*/ 	.word	index@(_Z19gaussian_blur_naivePfS_iiS_i)
        /*002c*/ 	.word	0x00000000
.L_7:


//--------------------- .nv.compat                --------------------------
	.section	.nv.compat,"",@"SHT_CUDA_COMPAT_INFO"
	.align	4
        /*0000*/ 	.byte	0x02, 0x09, 0x00, 0x00, 0x02, 0x02, 0x01, 0x00, 0x02, 0x05, 0x05, 0x00, 0x03, 0x07, 0x01, 0x01
        /*0010*/ 	.byte	0x02, 0x03, 0x00, 0x00, 0x02, 0x06, 0x01, 0x00, 0x04, 0x0b, 0x08, 0x00, 0x01, 0x00, 0x00, 0x00
        /*0020*/ 	.byte	0x00, 0x00, 0x00, 0x00


//--------------------- .nv.info._Z19gaussian_blur_naivePfS_iiS_i --------------------------
	.section	.nv.info._Z19gaussian_blur_naivePfS_iiS_i,"",@"SHT_CUDA_INFO"
	.sectionflags	@""
	.align	4


	//----- nvinfo : EIATTR_CUDA_API_VERSION
	.align		4
        /*0000*/ 	.byte	0x04, 0x37
        /*0002*/ 	.short	(.L_9 - .L_8)
.L_8:
        /*0004*/ 	.word	0x00000082


	//----- nvinfo : EIATTR_KPARAM_INFO
	.align		4
.L_9:
        /*0008*/ 	.byte	0x04, 0x17
        /*000a*/ 	.short	(.L_11 - .L_10)
.L_10:
        /*000c*/ 	.word	0x00000000
        /*0010*/ 	.short	0x0005
        /*0012*/ 	.short	0x0020
        /*0014*/ 	.byte	0x00, 0xf0, 0x11, 0x00


	//----- nvinfo : EIATTR_KPARAM_INFO
	.align		4
.L_11:
        /*0018*/ 	.byte	0x04, 0x17
        /*001a*/ 	.short	(.L_13 - .L_12)
.L_12:
        /*001c*/ 	.word	0x00000000
        /*0020*/ 	.short	0x0004
        /*0022*/ 	.short	0x0018
        /*0024*/ 	.byte	0x00, 0xf5, 0x21, 0x00


	//----- nvinfo : EIATTR_KPARAM_INFO
	.align		4
.L_13:
        /*0028*/ 	.byte	0x04, 0x17
        /*002a*/ 	.short	(.L_15 - .L_14)
.L_14:
        /*002c*/ 	.word	0x00000000
        /*0030*/ 	.short	0x0003
        /*0032*/ 	.short	0x0014
        /*0034*/ 	.byte	0x00, 0xf0, 0x11, 0x00


	//----- nvinfo : EIATTR_KPARAM_INFO
	.align		4
.L_15:
        /*0038*/ 	.byte	0x04, 0x17
        /*003a*/ 	.short	(.L_17 - .L_16)
.L_16:
        /*003c*/ 	.word	0x00000000
        /*0040*/ 	.short	0x0002
        /*0042*/ 	.short	0x0010
        /*0044*/ 	.byte	0x00, 0xf0, 0x11, 0x00


	//----- nvinfo : EIATTR_KPARAM_INFO
	.align		4
.L_17:
        /*0048*/ 	.byte	0x04, 0x17
        /*004a*/ 	.short	(.L_19 - .L_18)
.L_18:
        /*004c*/ 	.word	0x00000000
        /*0050*/ 	.short	0x0001
        /*0052*/ 	.short	0x0008
        /*0054*/ 	.byte	0x00, 0xf5, 0x21, 0x00


	//----- nvinfo : EIATTR_KPARAM_INFO
	.align		4
.L_19:
        /*0058*/ 	.byte	0x04, 0x17
        /*005a*/ 	.short	(.L_21 - .L_20)
.L_20:
        /*005c*/ 	.word	0x00000000
        /*0060*/ 	.short	0x0000
        /*0062*/ 	.short	0x0000
        /*0064*/ 	.byte	0x00, 0xf5, 0x21, 0x00


	//----- nvinfo : EIATTR_SPARSE_MMA_MASK
	.align		4
.L_21:
        /*0068*/ 	.byte	0x03, 0x50
        /*006a*/ 	.short	0x0000


	//----- nvinfo : EIATTR_MAXREG_COUNT
	.align		4
        /*006c*/ 	.byte	0x03, 0x1b
        /*006e*/ 	.short	0x00ff


	//----- nvinfo : EIATTR_MERCURY_ISA_VERSION
	.align		4
        /*0070*/ 	.byte	0x03, 0x5f
        /*0072*/ 	.short	0x0101


	//----- nvinfo : EIATTR_VRC_CTA_INIT_COUNT
	.align		4
        /*0074*/ 	.byte	0x02, 0x4a
	.zero		1
	.zero		1


	//----- nvinfo : EIATTR_EXIT_INSTR_OFFSETS
	.align		4
        /*0078*/ 	.byte	0x04, 0x1c
        /*007a*/ 	.short	(.L_23 - .L_22)


	//   ....[0]....
.L_22:
        /*007c*/ 	.word	0x000000c0


	//   ....[1]....
        /*0080*/ 	.word	0x00000e60


	//----- nvinfo : EIATTR_CRS_STACK_SIZE
	.align		4
.L_23:
        /*0084*/ 	.byte	0x04, 0x1e
        /*0086*/ 	.short	(.L_25 - .L_24)
.L_24:
        /*0088*/ 	.word	0x00000000


	//----- nvinfo : EIATTR_CBANK_PARAM_SIZE
	.align		4
.L_25:
        /*008c*/ 	.byte	0x03, 0x19
        /*008e*/ 	.short	0x0024


	//----- nvinfo : EIATTR_PARAM_CBANK
	.align		4
        /*0090*/ 	.byte	0x04, 0x0a
        /*0092*/ 	.short	(.L_27 - .L_26)
	.align		4
.L_26:
        /*0094*/ 	.word	index@(.nv.constant0._Z19gaussian_blur_naivePfS_iiS_i)
        /*0098*/ 	.short	0x0380
        /*009a*/ 	.short	0x0024


	//----- nvinfo : EIATTR_SW_WAR
	.align		4
.L_27:
        /*009c*/ 	.byte	0x04, 0x36
        /*009e*/ 	.short	(.L_29 - .L_28)
.L_28:
        /*00a0*/ 	.word	0x00000008
.L_29:


//--------------------- .nv.callgraph             --------------------------
	.section	.nv.callgraph,"",@"SHT_CUDA_CALLGRAPH"
	.align	4
	.sectionentsize	8
	.align		4
        /*0000*/ 	.word	0x00000000
	.align		4
        /*0004*/ 	.word	0xffffffff
	.align		4
        /*0008*/ 	.word	0x00000000
	.align		4
        /*000c*/ 	.word	0xfffffffe
	.align		4
        /*0010*/ 	.word	0x00000000
	.align		4
        /*0014*/ 	.word	0xfffffffd
	.align		4
        /*0018*/ 	.word	0x00000000
	.align		4
        /*001c*/ 	.word	0xfffffffc


//--------------------- .text._Z19gaussian_blur_naivePfS_iiS_i --------------------------
	.section	.text._Z19gaussian_blur_naivePfS_iiS_i,"ax",@progbits
	.align	128
        .global         _Z19gaussian_blur_naivePfS_iiS_i
        .type           _Z19gaussian_blur_naivePfS_iiS_i,@function
        .size           _Z19gaussian_blur_naivePfS_iiS_i,(.L_x_22 - _Z19gaussian_blur_naivePfS_iiS_i)
        .other          _Z19gaussian_blur_naivePfS_iiS_i,@"STO_CUDA_ENTRY STV_DEFAULT"
_Z19gaussian_blur_naivePfS_iiS_i:
.text._Z19gaussian_blur_naivePfS_iiS_i:
[----:B------:R-:W-:Y:S01]  /*0000*/  LDC R1, c[0x0][0x37c] ;  /* 0x0000df00ff017b82 */ /* 0x000fe20000000800 */
[----:B------:R-:W0:Y:S07]  /*0010*/  S2R R3, SR_TID.Y ;  /* 0x0000000000037919 */ /* 0x000e2e0000002200 */
[----:B------:R-:W1:Y:S01]  /*0020*/  LDC R11, c[0x0][0x360] ;  /* 0x0000d800ff0b7b82 */ /* 0x000e620000000800 */
[----:B------:R-:W2:Y:S01]  /*0030*/  LDCU.64 UR6, c[0x0][0x390] ;  /* 0x00007200ff0677ac */ /* 0x000ea20008000a00 */
[----:B------:R-:W1:Y:S06]  /*0040*/  S2R R0, SR_TID.X ;  /* 0x0000000000007919 */ /* 0x000e6c0000002100 */
[----:B------:R-:W0:Y:S08]  /*0050*/  S2UR UR5, SR_CTAID.Y ;  /* 0x00000000000579c3 */ /* 0x000e300000002600 */
[----:B------:R-:W0:Y:S08]  /*0060*/  LDC R10, c[0x0][0x364] ;  /* 0x0000d900ff0a7b82 */ /* 0x000e300000000800 */
[----:B------:R-:W1:Y:S01]  /*0070*/  S2UR UR4, SR_CTAID.X ;  /* 0x00000000000479c3 */ /* 0x000e620000002500 */
[----:B0-----:R-:W-:-:S05]  /*0080*/  IMAD R10, R10, UR5, R3 ;  /* 0x000000050a0a7c24 */ /* 0x001fca000f8e0203 */
[----:B--2---:R-:W-:Y:S01]  /*0090*/  ISETP.GE.AND P0, PT, R10, UR7, PT ;  /* 0x000000070a007c0c */ /* 0x004fe2000bf06270 */
[----:B-1----:R-:W-:-:S05]  /*00a0*/  IMAD R11, R11, UR4, R0 ;  /* 0x000000040b0b7c24 */ /* 0x002fca000f8e0200 */
[----:B------:R-:W-:-:S13]  /*00b0*/  ISETP.GE.OR P0, PT, R11, UR6, P0 ;  /* 0x000000060b007c0c */ /* 0x000fda0008706670 */
[----:B------:R-:W-:Y:S05]  /*00c0*/  @P0 EXIT ;  /* 0x000000000000094d */ /* 0x000fea0003800000 */
[----:B------:R-:W0:Y:S01]  /*00d0*/  LDCU UR7, c[0x0][0x3a0] ;  /* 0x00007400ff0777ac */ /* 0x000e220008000800 */
[----:B------:R-:W-:Y:S01]  /*00e0*/  CS2R R12, SRZ ;  /* 0x00000000000c7805 */ /* 0x000fe2000001ff00 */
[----:B------:R-:W1:Y:S01]  /*00f0*/  LDCU.64 UR12, c[0x0][0x358] ;  /* 0x00006b00ff0c77ac */ /* 0x000e620008000a00 */
[----:B0-----:R-:W-:-:S09]  /*0100*/  UISETP.GE.AND UP0, UPT, UR7, URZ, UPT ;  /* 0x000000ff0700728c */ /* 0x001fd2000bf06270 */
[----:B-1----:R-:W-:Y:S05]  /*0110*/  BRA.U !UP0, `(.L_x_0) ;  /* 0x0000000d08047547 */ /* 0x002fea000b800000 */
[----:B------:R-:W-:Y:S02]  /*0120*/  USHF.L.U32 UR4, UR7, 0x1, URZ ;  /* 0x0000000107047899 */ /* 0x000fe400080006ff */
[----:B------:R-:W-:Y:S01]  /*0130*/  VIADD R0, R11, -UR7 ;  /* 0x800000070b007c36 */ /* 0x000fe20008000000 */
[----:B------:R-:W-:Y:S01]  /*0140*/  UIADD3 UR9, UPT, UPT, -UR7, URZ, URZ ;  /* 0x000000ff07097290 */ /* 0x000fe2000fffe1ff */
[----:B------:R-:W-:Y:S01]  /*0150*/  CS2R R12, SRZ ;  /* 0x00000000000c7805 */ /* 0x000fe2000001ff00 */
[----:B------:R-:W-:Y:S02]  /*0160*/  ULOP3.LUT UR5, UR4, 0x6, URZ, 0xc0, !UPT ;  /* 0x0000000604057892 */ /* 0x000fe4000f8ec0ff */
[----:B------:R-:W-:Y:S02]  /*0170*/  UIADD3 UR4, UPT, UPT, UR4, 0x1, URZ ;  /* 0x0000000104047890 */ /* 0x000fe4000fffe0ff */
[----:B------:R-:W-:-:S03]  /*0180*/  UISETP.GE.U32.AND UP1, UPT, UR5, 0x3, UPT ;  /* 0x000000030500788c */ /* 0x000fc6000bf26070 */
[----:B------:R-:W-:-:S08]  /*0190*/  UMOV UR5, UR9 ;  /* 0x0000000900057c82 */ /* 0x000fd00008000000 */
.L_x_7:
[----:B------:R-:W0:Y:S01]  /*01a0*/  LDCU UR10, c[0x0][0x3a0] ;  /* 0x00007400ff0a77ac */ /* 0x000e220008000800 */
[----:B------:R-:W-:Y:S02]  /*01b0*/  VIADD R15, R10, UR5 ;  /* 0x000000050a0f7c36 */ /* 0x000fe40008000000 */
[----:B------:R-:W-:Y:S01]  /*01c0*/  IMAD.U32 R16, RZ, RZ, UR9 ;  /* 0x00000009ff107e24 */ /* 0x000fe2000f8e00ff */
[----:B------:R-:W1:Y:S01]  /*01d0*/  LDCU UR8, c[0x0][0x394] ;  /* 0x00007280ff0877ac */ /* 0x000e620008000800 */
[----:B------:R-:W-:Y:S01]  /*01e0*/  UMOV UR7, UR5 ;  /* 0x0000000500077c82 */ /* 0x000fe20008000000 */
[----:B0-----:R-:W-:Y:S02]  /*01f0*/  UISETP.GE.U32.AND UP2, UPT, UR10, 0x4, UPT ;  /* 0x000000040a00788c */ /* 0x001fe4000bf46070 */
[----:B------:R-:W-:Y:S01]  /*0200*/  UIADD3 UR6, UPT, UPT, UR5, UR10, URZ ;  /* 0x0000000a05067290 */ /* 0x000fe2000fffe0ff */
[----:B-1----:R-:W-:Y:S01]  /*0210*/  ISETP.GE.AND P0, PT, R15, UR8, PT ;  /* 0x000000080f007c0c */ /* 0x002fe2000bf06270 */
[----:B------:R-:W-:-:S02]  /*0220*/  UIADD3 UR5, UPT, UPT, UR5, 0x1, URZ ;  /* 0x0000000105057890 */ /* 0x000fc4000fffe0ff */
[----:B------:R-:W-:Y:S01]  /*0230*/  UIMAD UR6, UR4, UR6, URZ ;  /* 0x00000006040672a4 */ /* 0x000fe2000f8e02ff */
[----:B------:R-:W-:Y:S01]  /*0240*/  ISETP.GT.AND P0, PT, R15, -0x1, !P0 ;  /* 0xffffffff0f00780c */ /* 0x000fe20004704270 */
[----:B------:R-:W-:Y:S02]  /*0250*/  UISETP.NE.AND UP0, UPT, UR7, UR10, UPT ;  /* 0x0000000a0700728c */ /* 0x000fe4000bf05270 */
[----:B------:R-:W-:Y:S01]  /*0260*/  UIADD3 UR11, UPT, UPT, UR6, UR10, URZ ;  /* 0x0000000a060b7290 */ /* 0x000fe2000fffe0ff */
[----:B------:R-:W-:Y:S11]  /*0270*/  BRA.U !UP2, `(.L_x_1) ;  /* 0x000000050a507547 */ /* 0x000ff6000b800000 */
[----:B------:R-:W0:Y:S01]  /*0280*/  LDC.64 R2, c[0x0][0x380] ;  /* 0x0000e000ff027b82 */ /* 0x000e220000000a00 */
[----:B------:R-:W1:Y:S01]  /*0290*/  LDCU UR14, c[0x0][0x390] ;  /* 0x00007200ff0e77ac */ /* 0x000e620008000800 */
[----:B------:R-:W-:Y:S02]  /*02a0*/  IMAD.U32 R19, RZ, RZ, UR6 ;  /* 0x00000006ff137e24 */ /* 0x000fe4000f8e00ff */
[--C-:B------:R-:W-:Y:S01]  /*02b0*/  IMAD.MOV.U32 R14, RZ, RZ, R0.reuse ;  /* 0x000000ffff0e7224 */ /* 0x100fe200078e0000 */
[----:B------:R-:W-:Y:S02]  /*02c0*/  UIADD3 UR7, UPT, UPT, -UR10, 0x3, URZ ;  /* 0x000000030a077890 */ /* 0x000fe4000fffe1ff */
[----:B------:R-:W-:Y:S01]  /*02d0*/  ULOP3.LUT UR8, UR4, 0xfffffff8, URZ, 0xc0, !UPT ;  /* 0xfffffff804087892 */ /* 0x000fe2000f8ec0ff */
[----:B------:R-:W2:Y:S01]  /*02e0*/  LDC.64 R4, c[0x0][0x398] ;  /* 0x0000e600ff047b82 */ /* 0x000ea20000000a00 */
[----:B------:R-:W3:Y:S02]  /*02f0*/  LDCU UR15, c[0x0][0x390] ;  /* 0x00007200ff0f77ac */ /* 0x000ee40008000800 */
[----:B------:R-:W-:Y:S01]  /*0300*/  MOV R16, UR7 ;  /* 0x0000000700107c02 */ /* 0x000fe20008000f00 */
[----:B------:R-:W-:Y:S01]  /*0310*/  UIADD3 UR8, UPT, UPT, -UR8, URZ, URZ ;  /* 0x000000ff08087290 */ /* 0x000fe2000fffe1ff */
[----:B-1----:R-:W-:-:S11]  /*0320*/  IMAD R17, R15, UR14, R0 ;  /* 0x0000000e0f117c24 */ /* 0x002fd6000f8e0200 */
.L_x_2:
[C---:B---3--:R-:W-:Y:S01]  /*0330*/  ISETP.GE.AND P3, PT, R14.reuse, UR15, PT ;  /* 0x0000000f0e007c0c */ /* 0x048fe2000bf66270 */
[C---:B------:R-:W-:Y:S02]  /*0340*/  VIADD R18, R14.reuse, 0x1 ;  /* 0x000000010e127836 */ /* 0x040fe40000000000 */
[----:B0-----:R-:W-:Y:S01]  /*0350*/  IMAD.WIDE R8, R17, 0x4, R2 ;  /* 0x0000000411087825 */ /* 0x001fe200078e0202 */
[----:B------:R-:W-:-:S03]  /*0360*/  ISETP.GT.AND P3, PT, R14, -0x1, !P3 ;  /* 0xffffffff0e00780c */ /* 0x000fc60005f64270 */
[----:B--2---:R-:W-:Y:S01]  /*0370*/  IMAD.WIDE R6, R19, 0x4, R4 ;  /* 0x0000000413067825 */ /* 0x004fe200078e0204 */
[----:B------:R-:W-:Y:S02]  /*0380*/  PLOP3.LUT P3, PT, P3, P0, PT, 0x80, 0x8 ;  /* 0x000000000008781c */ /* 0x000fe40001f61070 */
[----:B------:R-:W-:-:S04]  /*0390*/  ISETP.GE.AND P6, PT, R18, UR15, PT ;  /* 0x0000000f12007c0c */ /* 0x000fc8000bfc6270 */
[----:B------:R-:W-:Y:S01]  /*03a0*/  ISETP.GT.AND P6, PT, R18, -0x1, !P6 ;  /* 0xffffffff1200780c */ /* 0x000fe200077c4270 */
[----:B------:R-:W-:-:S03]  /*03b0*/  VIADD R18, R14, 0x2 ;  /* 0x000000020e127836 */ /* 0x000fc60000000000 */
[----:B------:R-:W-:-:S03]  /*03c0*/  PLOP3.LUT P6, PT, P6, P0, PT, 0x80, 0x8 ;  /* 0x000000000008781c */ /* 0x000fc600037c1070 */
[----:B------:R-:W2:Y:S04]  /*03d0*/  @P3 LDG.E R28, desc[UR12][R8.64] ;  /* 0x0000000c081c3981 */ /* 0x000ea8000c1e1900 */
[----:B------:R-:W2:Y:S01]  /*03e0*/  @P3 LDG.E R23, desc[UR12][R6.64] ;  /* 0x0000000c06173981 */ /* 0x000ea2000c1e1900 */
[----:B------:R-:W-:Y:S01]  /*03f0*/  VIADD R20, R14, 0x3 ;  /* 0x000000030e147836 */ /* 0x000fe20000000000 */
[----:B------:R-:W-:-:S04]  /*0400*/  ISETP.GE.AND P1, PT, R18, UR15, PT ;  /* 0x0000000f12007c0c */ /* 0x000fc8000bf26270 */
[----:B------:R-:W-:Y:S01]  /*0410*/  ISETP.GT.AND P1, PT, R18, -0x1, !P1 ;  /* 0xffffffff1200780c */ /* 0x000fe20004f24270 */
[----:B------:R-:W3:Y:S01]  /*0420*/  @P6 LDG.E R26, desc[UR12][R8.64+0x4] ;  /* 0x0000040c081a6981 */ /* 0x000ee2000c1e1900 */
[C---:B------:R-:W-:Y:S02]  /*0430*/  ISETP.GE.AND P2, PT, R20.reuse, UR15, PT ;  /* 0x0000000f14007c0c */ /* 0x040fe4000bf46270 */
[----:B------:R-:W-:Y:S01]  /*0440*/  PLOP3.LUT P1, PT, P1, P0, PT, 0x80, 0x8 ;  /* 0x000000000008781c */ /* 0x000fe20000f21070 */
[----:B------:R-:W3:Y:S01]  /*0450*/  @P6 LDG.E R21, desc[UR12][R6.64+0x4] ;  /* 0x0000040c06156981 */ /* 0x000ee2000c1e1900 */
[----:B------:R-:W-:-:S04]  /*0460*/  ISETP.GT.AND P2, PT, R20, -0x1, !P2 ;  /* 0xffffffff1400780c */ /* 0x000fc80005744270 */
[----:B------:R-:W-:-:S07]  /*0470*/  PLOP3.LUT P2, PT, P2, P0, PT, 0x80, 0x8 ;  /* 0x000000000008781c */ /* 0x000fce0001741070 */
[----:B------:R-:W4:Y:S04]  /*0480*/  @P1 LDG.E R24, desc[UR12][R8.64+0x8] ;  /* 0x0000080c08181981 */ /* 0x000f28000c1e1900 */
[----:B------:R-:W4:Y:S04]  /*0490*/  @P1 LDG.E R20, desc[UR12][R6.64+0x8] ;  /* 0x0000080c06141981 */ /* 0x000f28000c1e1900 */
[----:B------:R-:W5:Y:S04]  /*04a0*/  @P2 LDG.E R22, desc[UR12][R8.64+0xc] ;  /* 0x00000c0c08162981 */ /* 0x000f68000c1e1900 */
[----:B------:R-:W5:Y:S01]  /*04b0*/  @P2 LDG.E R18, desc[UR12][R6.64+0xc] ;  /* 0x00000c0c06122981 */ /* 0x000f62000c1e1900 */
[----:B------:R-:W-:-:S05]  /*04c0*/  VIADD R25, R14, 0x4 ;  /* 0x000000040e197836 */ /* 0x000fca0000000000 */
[----:B------:R-:W-:-:S04]  /*04d0*/  ISETP.GE.AND P5, PT, R25, UR15, PT ;  /* 0x0000000f19007c0c */ /* 0x000fc8000bfa6270 */
[----:B------:R-:W-:Y:S01]  /*04e0*/  ISETP.GT.AND P5, PT, R25, -0x1, !P5 ;  /* 0xffffffff1900780c */ /* 0x000fe20006fa4270 */
[----:B------:R-:W-:-:S03]  /*04f0*/  VIADD R25, R14, 0x6 ;  /* 0x000000060e197836 */ /* 0x000fc60000000000 */
[----:B------:R-:W-:Y:S02]  /*0500*/  PLOP3.LUT P5, PT, P5, P0, PT, 0x80, 0x8 ;  /* 0x000000000008781c */ /* 0x000fe40002fa1070 */
[----:B------:R-:W-:-:S04]  /*0510*/  ISETP.GE.AND P4, PT, R25, UR15, PT ;  /* 0x0000000f19007c0c */ /* 0x000fc8000bf86270 */
[----:B------:R-:W-:-:S04]  /*0520*/  ISETP.GT.AND P4, PT, R25, -0x1, !P4 ;  /* 0xffffffff1900780c */ /* 0x000fc80006784270 */
[----:B------:R-:W-:-:S13]  /*0530*/  PLOP3.LUT P4, PT, P4, P0, PT, 0x80, 0x8 ;  /* 0x000000000008781c */ /* 0x000fda0002781070 */
[----:B------:R-:W5:Y:S01]  /*0540*/  @P4 LDG.E R25, desc[UR12][R6.64+0x18] ;  /* 0x0000180c06194981 */ /* 0x000f62000c1e1900 */
[----:B--2---:R-:W-:Y:S01]  /*0550*/  @P3 FFMA R13, R28, R23, R13 ;  /* 0x000000171c0d3223 */ /* 0x004fe2000000000d */
[----:B------:R-:W-:Y:S01]  /*0560*/  @P3 FADD R12, R12, R23 ;  /* 0x000000170c0c3221 */ /* 0x000fe20000000000 */
[----:B------:R-:W-:-:S04]  /*0570*/  IADD3 R23, PT, PT, R14, 0x5, RZ ;  /* 0x000000050e177810 */ /* 0x000fc80007ffe0ff */
[----:B------:R-:W-:-:S04]  /*0580*/  ISETP.GE.AND P3, PT, R23, UR15, PT ;  /* 0x0000000f17007c0c */ /* 0x000fc8000bf66270 */
[----:B------:R-:W-:Y:S01]  /*0590*/  ISETP.GT.AND P3, PT, R23, -0x1, !P3 ;  /* 0xffffffff1700780c */ /* 0x000fe20005f64270 */
[----:B------:R-:W-:Y:S02]  /*05a0*/  VIADD R23, R14, 0x7 ;  /* 0x000000070e177836 */ /* 0x000fe40000000000 */
[----:B---3--:R-:W-:Y:S01]  /*05b0*/  @P6 FFMA R13, R26, R21, R13 ;  /* 0x000000151a0d6223 */ /* 0x008fe2000000000d */
[----:B------:R-:W-:Y:S01]  /*05c0*/  @P6 FADD R12, R12, R21 ;  /* 0x000000150c0c6221 */ /* 0x000fe20000000000 */
[----:B------:R-:W-:Y:S01]  /*05d0*/  PLOP3.LUT P3, PT, P3, P0, PT, 0x80, 0x8 ;  /* 0x000000000008781c */ /* 0x000fe20001f61070 */
[----:B------:R-:W2:Y:S01]  /*05e0*/  @P5 LDG.E R26, desc[UR12][R8.64+0x10] ;  /* 0x0000100c081a5981 */ /* 0x000ea2000c1e1900 */
[----:B------:R-:W-:-:S03]  /*05f0*/  ISETP.GE.AND P6, PT, R23, UR15, PT ;  /* 0x0000000f17007c0c */ /* 0x000fc6000bfc6270 */
[----:B------:R-:W2:Y:S01]  /*0600*/  @P5 LDG.E R21, desc[UR12][R6.64+0x10] ;  /* 0x0000100c06155981 */ /* 0x000ea2000c1e1900 */
[----:B------:R-:W-:-:S04]  /*0610*/  ISETP.GT.AND P6, PT, R23, -0x1, !P6 ;  /* 0xffffffff1700780c */ /* 0x000fc800077c4270 */
[----:B------:R-:W-:Y:S01]  /*0620*/  PLOP3.LUT P6, PT, P6, P0, PT, 0x80, 0x8 ;  /* 0x000000000008781c */ /* 0x000fe200037c1070 */
[----:B----4-:R-:W-:Y:S01]  /*0630*/  @P1 FFMA R13, R24, R20, R13 ;  /* 0x00000014180d1223 */ /* 0x010fe2000000000d */
[----:B------:R-:W-:Y:S01]  /*0640*/  @P1 FADD R12, R12, R20 ;  /* 0x000000140c0c1221 */ /* 0x000fe20000000000 */
[----:B------:R-:W3:Y:S04]  /*0650*/  @P3 LDG.E R23, desc[UR12][R6.64+0x14] ;  /* 0x0000140c06173981 */ /* 0x000ee8000c1e1900 */
[----:B------:R-:W4:Y:S01]  /*0660*/  @P3 LDG.E R20, desc[UR12][R8.64+0x14] ;  /* 0x0000140c08143981 */ /* 0x000f22000c1e1900 */
[----:B-----5:R-:W-:-:S03]  /*0670*/  @P2 FFMA R13, R22, R18, R13 ;  /* 0x00000012160d2223 */ /* 0x020fc6000000000d */
[----:B------:R-:W5:Y:S04]  /*0680*/  @P4 LDG.E R22, desc[UR12][R8.64+0x18] ;  /* 0x0000180c08164981 */ /* 0x000f68000c1e1900 */
[----:B------:R-:W5:Y:S04]  /*0690*/  @P6 LDG.E R24, desc[UR12][R8.64+0x1c] ;  /* 0x00001c0c08186981 */ /* 0x000f68000c1e1900 */
[----:B------:R-:W5:Y:S01]  /*06a0*/  @P6 LDG.E R27, desc[UR12][R6.64+0x1c] ;  /* 0x00001c0c061b6981 */ /* 0x000f62000c1e1900 */
[----:B------:R-:W-:Y:S01]  /*06b0*/  @P2 FADD R12, R12, R18 ;  /* 0x000000120c0c2221 */ /* 0x000fe20000000000 */
[----:B------:R-:W-:-:S04]  /*06c0*/  UIADD3 UR8, UPT, UPT, UR8, 0x8, URZ ;  /* 0x0000000808087890 */ /* 0x000fc8000fffe0ff */
[----:B------:R-:W-:Y:S01]  /*06d0*/  UISETP.NE.AND UP2, UPT, UR8, URZ, UPT ;  /* 0x000000ff0800728c */ /* 0x000fe2000bf45270 */
[----:B------:R-:W-:Y:S01]  /*06e0*/  VIADD R16, R16, 0x8 ;  /* 0x0000000810107836 */ /* 0x000fe20000000000 */
[----:B------:R-:W-:Y:S01]  /*06f0*/  IADD3 R19, PT, PT, R19, 0x8, RZ ;  /* 0x0000000813137810 */ /* 0x000fe20007ffe0ff */
[----:B------:R-:W-:Y:S02]  /*0700*/  VIADD R17, R17, 0x8 ;  /* 0x0000000811117836 */ /* 0x000fe40000000000 */
[----:B------:R-:W-:Y:S02]  /*0710*/  VIADD R14, R14, 0x8 ;  /* 0x000000080e0e7836 */ /* 0x000fe40000000000 */
[----:B--2---:R-:W-:Y:S01]  /*0720*/  @P5 FFMA R13, R26, R21, R13 ;  /* 0x000000151a0d5223 */ /* 0x004fe2000000000d */
[----:B------:R-:W-:-:S04]  /*0730*/  @P5 FADD R12, R12, R21 ;  /* 0x000000150c0c5221 */ /* 0x000fc80000000000 */
[----:B---3--:R-:W-:Y:S01]  /*0740*/  @P3 FADD R12, R12, R23 ;  /* 0x000000170c0c3221 */ /* 0x008fe20000000000 */
[----:B----4-:R-:W-:-:S03]  /*0750*/  @P3 FFMA R13, R20, R23, R13 ;  /* 0x00000017140d3223 */ /* 0x010fc6000000000d */
[----:B------:R-:W-:Y:S01]  /*0760*/  @P4 FADD R12, R12, R25 ;  /* 0x000000190c0c4221 */ /* 0x000fe20000000000 */
[----:B-----5:R-:W-:-:S04]  /*0770*/  @P4 FFMA R13, R22, R25, R13 ;  /* 0x00000019160d4223 */ /* 0x020fc8000000000d */
[----:B------:R-:W-:Y:S01]  /*0780*/  @P6 FFMA R13, R24, R27, R13 ;  /* 0x0000001b180d6223 */ /* 0x000fe2000000000d */
[----:B------:R-:W-:Y:S01]  /*0790*/  @P6 FADD R12, R12, R27 ;  /* 0x0000001b0c0c6221 */ /* 0x000fe20000000000 */
[----:B------:R-:W-:Y:S06]  /*07a0*/  BRA.U UP2, `(.L_x_2) ;  /* 0xfffffff902e07547 */ /* 0x000fec000b83ffff */
[----:B------:R-:W-:-:S07]  /*07b0*/  VIADD R16, R16, 0xfffffffd ;  /* 0xfffffffd10107836 */ /* 0x000fce0000000000 */
.L_x_1:
[----:B------:R-:W0:Y:S01]  /*07c0*/  LDCU UR7, c[0x0][0x3a0] ;  /* 0x00007400ff0777ac */ /* 0x000e220008000800 */
[----:B------:R-:W1:Y:S01]  /*07d0*/  LDCU UR6, c[0x0][0x390] ;  /* 0x00007200ff0677ac */ /* 0x000e620008000800 */
[----:B0-----:R-:W-:Y:S01]  /*07e0*/  ULOP3.LUT UP2, URZ, UR7, 0x1, URZ, 0xc0, !UPT ;  /* 0x0000000107ff7892 */ /* 0x001fe2000f84c0ff */
[----:B-1----:R-:W-:Y:S10]  /*07f0*/  BRA.U !UP1, `(.L_x_3) ;  /* 0x0000000109a07547 */ /* 0x002ff4000b800000 */
[----:B------:R-:W0:Y:S01]  /*0800*/  LDCU UR7, c[0x0][0x390] ;  /* 0x00007200ff0777ac */ /* 0x000e220008000800 */
[----:B------:R-:W1:Y:S01]  /*0810*/  LDC.64 R2, c[0x0][0x380] ;  /* 0x0000e000ff027b82 */ /* 0x000e620000000a00 */
[----:B------:R-:W-:Y:S02]  /*0820*/  IMAD.IADD R6, R11, 0x1, R16 ;  /* 0x000000010b067824 */ /* 0x000fe400078e0210 */
[----:B------:R-:W-:Y:S02]  /*0830*/  VIADD R9, R16, UR11 ;  /* 0x0000000b10097c36 */ /* 0x000fe40008000000 */
[C---:B------:R-:W-:Y:S01]  /*0840*/  VIADD R7, R6.reuse, 0x1 ;  /* 0x0000000106077836 */ /* 0x040fe20000000000 */
[C---:B------:R-:W-:Y:S01]  /*0850*/  IADD3 R8, PT, PT, R6.reuse, 0x2, RZ ;  /* 0x0000000206087810 */ /* 0x040fe20007ffe0ff */
[C---:B------:R-:W-:Y:S01]  /*0860*/  VIADD R14, R6.reuse, 0x3 ;  /* 0x00000003060e7836 */ /* 0x040fe20000000000 */
[----:B------:R-:W2:Y:S01]  /*0870*/  LDC.64 R4, c[0x0][0x398] ;  /* 0x0000e600ff047b82 */ /* 0x000ea20000000a00 */
[----:B0-----:R-:W-:-:S02]  /*0880*/  ISETP.GE.AND P1, PT, R6, UR7, PT ;  /* 0x0000000706007c0c */ /* 0x001fc4000bf26270 */
[C---:B------:R-:W-:Y:S02]  /*0890*/  ISETP.GE.AND P3, PT, R7.reuse, UR7, PT ;  /* 0x0000000707007c0c */ /* 0x040fe4000bf66270 */
[----:B------:R-:W-:Y:S02]  /*08a0*/  ISETP.GT.AND P1, PT, R6, -0x1, !P1 ;  /* 0xffffffff0600780c */ /* 0x000fe40004f24270 */
[C---:B------:R-:W-:Y:S02]  /*08b0*/  ISETP.GE.AND P2, PT, R8.reuse, UR7, PT ;  /* 0x0000000708007c0c */ /* 0x040fe4000bf46270 */
[----:B------:R-:W-:Y:S01]  /*08c0*/  ISETP.GT.AND P3, PT, R7, -0x1, !P3 ;  /* 0xffffffff0700780c */ /* 0x000fe20005f64270 */
[----:B------:R-:W-:Y:S01]  /*08d0*/  IMAD R7, R15, UR7, R6 ;  /* 0x000000070f077c24 */ /* 0x000fe2000f8e0206 */
[----:B------:R-:W-:Y:S02]  /*08e0*/  PLOP3.LUT P1, PT, P1, P0, PT, 0x80, 0x8 ;  /* 0x000000000008781c */ /* 0x000fe40000f21070 */
[----:B------:R-:W-:Y:S01]  /*08f0*/  ISETP.GT.AND P2, PT, R8, -0x1, !P2 ;  /* 0xffffffff0800780c */ /* 0x000fe20005744270 */
[----:B-1----:R-:W-:Y:S01]  /*0900*/  IMAD.WIDE R2, R7, 0x4, R2 ;  /* 0x0000000407027825 */ /* 0x002fe200078e0202 */
[----:B------:R-:W-:-:S02]  /*0910*/  ISETP.GE.AND P4, PT, R14, UR7, PT ;  /* 0x000000070e007c0c */ /* 0x000fc4000bf86270 */
[----:B------:R-:W-:Y:S01]  /*0920*/  PLOP3.LUT P3, PT, P3, P0, PT, 0x80, 0x8 ;  /* 0x000000000008781c */ /* 0x000fe20001f61070 */
[----:B--2---:R-:W-:Y:S01]  /*0930*/  IMAD.WIDE R4, R9, 0x4, R4 ;  /* 0x0000000409047825 */ /* 0x004fe200078e0204 */
[----:B------:R-:W-:Y:S02]  /*0940*/  ISETP.GT.AND P4, PT, R14, -0x1, !P4 ;  /* 0xffffffff0e00780c */ /* 0x000fe40006784270 */
[----:B------:R-:W-:Y:S02]  /*0950*/  PLOP3.LUT P2, PT, P2, P0, PT, 0x80, 0x8 ;  /* 0x000000000008781c */ /* 0x000fe40001741070 */
[----:B------:R-:W-:Y:S01]  /*0960*/  PLOP3.LUT P4, PT, P4, P0, PT, 0x80, 0x8 ;  /* 0x000000000008781c */ /* 0x000fe20002781070 */
[----:B------:R-:W2:Y:S04]  /*0970*/  @P1 LDG.E R6, desc[UR12][R2.64] ;  /* 0x0000000c02061981 */ /* 0x000ea8000c1e1900 */
[----:B------:R-:W2:Y:S04]  /*0980*/  @P1 LDG.E R7, desc[UR12][R4.64] ;  /* 0x0000000c04071981 */ /* 0x000ea8000c1e1900 */
[----:B------:R-:W3:Y:S04]  /*0990*/  @P3 LDG.E R8, desc[UR12][R2.64+0x4] ;  /* 0x0000040c02083981 */ /* 0x000ee8000c1e1900 */
[----:B------:R-:W3:Y:S04]  /*09a0*/  @P3 LDG.E R9, desc[UR12][R4.64+0x4] ;  /* 0x0000040c04093981 */ /* 0x000ee8000c1e1900 */
[----:B------:R-:W4:Y:S04]  /*09b0*/  @P2 LDG.E R14, desc[UR12][R2.64+0x8] ;  /* 0x0000080c020e2981 */ /* 0x000f28000c1e1900 */
[----:B------:R-:W4:Y:S04]  /*09c0*/  @P2 LDG.E R17, desc[UR12][R4.64+0x8] ;  /* 0x0000080c04112981 */ /* 0x000f28000c1e1900 */
[----:B------:R-:W5:Y:S04]  /*09d0*/  @P4 LDG.E R18, desc[UR12][R2.64+0xc] ;  /* 0x00000c0c02124981 */ /* 0x000f68000c1e1900 */
[----:B------:R-:W5:Y:S01]  /*09e0*/  @P4 LDG.E R19, desc[UR12][R4.64+0xc] ;  /* 0x00000c0c04134981 */ /* 0x000f62000c1e1900 */
[----:B------:R-:W-:-:S02]  /*09f0*/  VIADD R16, R16, 0x4 ;  /* 0x0000000410107836 */ /* 0x000fc40000000000 */
[----:B--2---:R-:W-:Y:S01]  /*0a00*/  @P1 FFMA R13, R6, R7, R13 ;  /* 0x00000007060d1223 */ /* 0x004fe2000000000d */
[----:B------:R-:W-:-:S03]  /*0a10*/  @P1 FADD R12, R12, R7 ;  /* 0x000000070c0c1221 */ /* 0x000fc60000000000 */
[----:B---3--:R-:W-:Y:S01]  /*0a20*/  @P3 FFMA R13, R8, R9, R13 ;  /* 0x00000009080d3223 */ /* 0x008fe2000000000d */
[----:B------:R-:W-:-:S03]  /*0a30*/  @P3 FADD R12, R12, R9 ;  /* 0x000000090c0c3221 */ /* 0x000fc60000000000 */
[----:B----4-:R-:W-:Y:S01]  /*0a40*/  @P2 FFMA R13, R14, R17, R13 ;  /* 0x000000110e0d2223 */ /* 0x010fe2000000000d */
[----:B------:R-:W-:-:S03]  /*0a50*/  @P2 FADD R12, R12, R17 ;  /* 0x000000110c0c2221 */ /* 0x000fc60000000000 */
[----:B-----5:R-:W-:Y:S01]  /*0a60*/  @P4 FFMA R13, R18, R19, R13 ;  /* 0x00000013120d4223 */ /* 0x020fe2000000000d */
[----:B------:R-:W-:-:S07]  /*0a70*/  @P4 FADD R12, R12, R19 ;  /* 0x000000130c0c4221 */ /* 0x000fce0000000000 */
.L_x_3:
[----:B------:R-:W-:Y:S05]  /*0a80*/  BRA.U !UP2, `(.L_x_4) ;  /* 0x000000010a607547 */ /* 0x000fea000b800000 */
[----:B------:R-:W0:Y:S01]  /*0a90*/  LDCU UR7, c[0x0][0x390] ;  /* 0x00007200ff0777ac */ /* 0x000e220008000800 */
[----:B------:R-:W1:Y:S01]  /*0aa0*/  LDC.64 R2, c[0x0][0x380] ;  /* 0x0000e000ff027b82 */ /* 0x000e620000000a00 */
[----:B------:R-:W-:Y:S02]  /*0ab0*/  IMAD.IADD R6, R11, 0x1, R16 ;  /* 0x000000010b067824 */ /* 0x000fe400078e0210 */
[----:B------:R-:W-:-:S03]  /*0ac0*/  VIADD R9, R16, UR11 ;  /* 0x0000000b10097c36 */ /* 0x000fc60008000000 */
[C---:B------:R-:W-:Y:S02]  /*0ad0*/  IADD3 R7, PT, PT, R6.reuse, 0x1, RZ ;  /* 0x0000000106077810 */ /* 0x040fe40007ffe0ff */
[----:B------:R-:W2:Y:S01]  /*0ae0*/  LDC.64 R4, c[0x0][0x398] ;  /* 0x0000e600ff047b82 */ /* 0x000ea20000000a00 */
[C---:B0-----:R-:W-:Y:S02]  /*0af0*/  ISETP.GE.AND P1, PT, R6.reuse, UR7, PT ;  /* 0x0000000706007c0c */ /* 0x041fe4000bf26270 */
[C---:B------:R-:W-:Y:S02]  /*0b00*/  ISETP.GE.AND P2, PT, R7.reuse, UR7, PT ;  /* 0x0000000707007c0c */ /* 0x040fe4000bf46270 */
[----:B------:R-:W-:Y:S02]  /*0b10*/  ISETP.GT.AND P1, PT, R6, -0x1, !P1 ;  /* 0xffffffff0600780c */ /* 0x000fe40004f24270 */
[----:B------:R-:W-:Y:S01]  /*0b20*/  ISETP.GT.AND P2, PT, R7, -0x1, !P2 ;  /* 0xffffffff0700780c */ /* 0x000fe20005744270 */
[----:B------:R-:W-:Y:S01]  /*0b30*/  IMAD R7, R15, UR7, R6 ;  /* 0x000000070f077c24 */ /* 0x000fe2000f8e0206 */
[----:B------:R-:W-:-:S02]  /*0b40*/  PLOP3.LUT P1, PT, P1, P0, PT, 0x80, 0x8 ;  /* 0x000000000008781c */ /* 0x000fc40000f21070 */
[----:B------:R-:W-:Y:S01]  /*0b50*/  PLOP3.LUT P2, PT, P2, P0, PT, 0x80, 0x8 ;  /* 0x000000000008781c */ /* 0x000fe20001741070 */
[----:B-1----:R-:W-:-:S04]  /*0b60*/  IMAD.WIDE R2, R7, 0x4, R2 ;  /* 0x0000000407027825 */ /* 0x002fc800078e0202 */
[----:B--2---:R-:W-:-:S06]  /*0b70*/  IMAD.WIDE R4, R9, 0x4, R4 ;  /* 0x0000000409047825 */ /* 0x004fcc00078e0204 */
[----:B------:R-:W2:Y:S04]  /*0b80*/  @P1 LDG.E R6, desc[UR12][R2.64] ;  /* 0x0000000c02061981 */ /* 0x000ea8000c1e1900 */
[----:B------:R-:W2:Y:S04]  /*0b90*/  @P1 LDG.E R7, desc[UR12][R4.64] ;  /* 0x0000000c04071981 */ /* 0x000ea8000c1e1900 */
[----:B------:R-:W3:Y:S04]  /*0ba0*/  @P2 LDG.E R8, desc[UR12][R2.64+0x4] ;  /* 0x0000040c02082981 */ /* 0x000ee8000c1e1900 */
[----:B------:R-:W3:Y:S01]  /*0bb0*/  @P2 LDG.E R9, desc[UR12][R4.64+0x4] ;  /* 0x0000040c04092981 */ /* 0x000ee2000c1e1900 */
[----:B------:R-:W-:-:S02]  /*0bc0*/  VIADD R16, R16, 0x2 ;  /* 0x0000000210107836 */ /* 0x000fc40000000000 */
[----:B--2---:R-:W-:Y:S01]  /*0bd0*/  @P1 FFMA R13, R6, R7, R13 ;  /* 0x00000007060d1223 */ /* 0x004fe2000000000d */
[----:B------:R-:W-:-:S03]  /*0be0*/  @P1 FADD R12, R12, R7 ;  /* 0x000000070c0c1221 */ /* 0x000fc60000000000 */
[----:B---3--:R-:W-:Y:S01]  /*0bf0*/  @P2 FFMA R13, R8, R9, R13 ;  /* 0x00000009080d2223 */ /* 0x008fe2000000000d */
[----:B------:R-:W-:-:S07]  /*0c00*/  @P2 FADD R12, R12, R9 ;  /* 0x000000090c0c2221 */ /* 0x000fce0000000000 */
.L_x_4:
[----:B------:R-:W-:Y:S01]  /*0c10*/  IMAD.IADD R6, R11, 0x1, R16 ;  /* 0x000000010b067824 */ /* 0x000fe200078e0210 */
[----:B------:R-:W-:Y:S04]  /*0c20*/  BSSY.RECONVERGENT B0, `(.L_x_5) ;  /* 0x000000f000007945 */ /* 0x000fe80003800200 */
[----:B------:R-:W-:-:S04]  /*0c30*/  ISETP.GE.AND P1, PT, R6, UR6, PT ;  /* 0x0000000606007c0c */ /* 0x000fc8000bf26270 */
[----:B------:R-:W-:-:S04]  /*0c40*/  ISETP.GT.AND P1, PT, R6, -0x1, !P1 ;  /* 0xffffffff0600780c */ /* 0x000fc80004f24270 */
[----:B------:R-:W-:-:S13]  /*0c50*/  PLOP3.LUT P1, PT, P1, P0, PT, 0x80, 0x8 ;  /* 0x000000000008781c */ /* 0x000fda0000f21070 */
[----:B------:R-:W-:Y:S05]  /*0c60*/  @!P1 BRA `(.L_x_6) ;  /* 0x0000000000289947 */ /* 0x000fea0003800000 */
[----:B------:R-:W0:Y:S01]  /*0c70*/  LDC.64 R2, c[0x0][0x380] ;  /* 0x0000e000ff027b82 */ /* 0x000e220000000a00 */
[----:B------:R-:W-:Y:S02]  /*0c80*/  IMAD R15, R15, UR6, R6 ;  /* 0x000000060f0f7c24 */ /* 0x000fe4000f8e0206 */
[----:B------:R-:W-:-:S05]  /*0c90*/  VIADD R7, R16, UR11 ;  /* 0x0000000b10077c36 */ /* 0x000fca0008000000 */
[----:B------:R-:W1:Y:S01]  /*0ca0*/  LDC.64 R4, c[0x0][0x398] ;  /* 0x0000e600ff047b82 */ /* 0x000e620000000a00 */
[----:B0-----:R-:W-:-:S06]  /*0cb0*/  IMAD.WIDE R2, R15, 0x4, R2 ;  /* 0x000000040f027825 */ /* 0x001fcc00078e0202 */
[----:B------:R-:W2:Y:S01]  /*0cc0*/  LDG.E R2, desc[UR12][R2.64] ;  /* 0x0000000c02027981 */ /* 0x000ea2000c1e1900 */
[----:B-1----:R-:W-:-:S06]  /*0cd0*/  IMAD.WIDE R4, R7, 0x4, R4 ;  /* 0x0000000407047825 */ /* 0x002fcc00078e0204 */
[----:B------:R-:W2:Y:S02]  /*0ce0*/  LDG.E R5, desc[UR12][R4.64] ;  /* 0x0000000c04057981 */ /* 0x000ea4000c1e1900 */
[----:B--2---:R-:W-:Y:S01]  /*0cf0*/  FFMA R13, R2, R5, R13 ;  /* 0x00000005020d7223 */ /* 0x004fe2000000000d */
[----:B------:R-:W-:-:S07]  /*0d00*/  FADD R12, R12, R5 ;  /* 0x000000050c0c7221 */ /* 0x000fce0000000000 */
.L_x_6:
[----:B------:R-:W-:Y:S05]  /*0d10*/  BSYNC.RECONVERGENT B0 ;  /* 0x0000000000007941 */ /* 0x000fea0003800200 */
.L_x_5:
[----:B------:R-:W-:Y:S05]  /*0d20*/  BRA.U UP0, `(.L_x_7) ;  /* 0xfffffff5001c7547 */ /* 0x000fea000b83ffff */
.L_x_0:
[----:B------:R-:W0:Y:S01]  /*0d30*/  MUFU.RCP R3, R12 ;  /* 0x0000000c00037308 */ /* 0x000e220000001000 */
[----:B------:R-:W-:Y:S01]  /*0d40*/  BSSY.RECONVERGENT B0, `(.L_x_8) ;  /* 0x000000e000007945 */ /* 0x000fe20003800200 */
[----:B------:R-:W-:-:S06]  /*0d50*/  IMAD R10, R10, UR6, R11 ;  /* 0x000000060a0a7c24 */ /* 0x000fcc000f8e020b */
[----:B------:R-:W1:Y:S01]  /*0d60*/  FCHK P0, R13, R12 ;  /* 0x0000000c0d007302 */ /* 0x000e620000000000 */
[----:B0-----:R-:W-:-:S04]  /*0d70*/  FFMA R0, R3, -R12, 1 ;  /* 0x3f80000003007423 */ /* 0x001fc8000000080c */
[----:B------:R-:W-:-:S04]  /*0d80*/  FFMA R0, R3, R0, R3 ;  /* 0x0000000003007223 */ /* 0x000fc80000000003 */
[----:B------:R-:W-:-:S04]  /*0d90*/  FFMA R2, R0, R13, RZ ;  /* 0x0000000d00027223 */ /* 0x000fc800000000ff */
[----:B------:R-:W-:-:S04]  /*0da0*/  FFMA R3, R2, -R12, R13 ;  /* 0x8000000c02037223 */ /* 0x000fc8000000000d */
[----:B------:R-:W-:Y:S01]  /*0db0*/  FFMA R5, R0, R3, R2 ;  /* 0x0000000300057223 */ /* 0x000fe20000000002 */
[----:B-1----:R-:W-:Y:S06]  /*0dc0*/  @!P0 BRA `(.L_x_9) ;  /* 0x0000000000148947 */ /* 0x002fec0003800000 */
[----:B------:R-:W-:Y:S01]  /*0dd0*/  MOV R0, R13 ;  /* 0x0000000d00007202 */ /* 0x000fe20000000f00 */
[----:B------:R-:W-:Y:S01]  /*0de0*/  IMAD.MOV.U32 R3, RZ, RZ, R12 ;  /* 0x000000ffff037224 */ /* 0x000fe200078e000c */
[----:B------:R-:W-:-:S07]  /*0df0*/  MOV R2, 0xe10 ;  /* 0x00000e1000027802 */ /* 0x000fce0000000f00 */
[----:B------:R-:W-:Y:S05]  /*0e00*/  CALL.REL.NOINC `($__internal_0_$__cuda_sm3x_div_rn_noftz_f32_slowpath) ;  /* 0x0000000000187944 */ /* 0x000fea0003c00000 */
[----:B------:R-:W-:-:S07]  /*0e10*/  IMAD.MOV.U32 R5, RZ, RZ, R0 ;  /* 0x000000ffff057224 */ /* 0x000fce00078e0000 */
.L_x_9:
[----:B------:R-:W-:Y:S05]  /*0e20*/  BSYNC.RECONVERGENT B0 ;  /* 0x0000000000007941 */ /* 0x000fea0003800200 */
.L_x_8:
[----:B------:R-:W0:Y:S02]  /*0e30*/  LDC.64 R2, c[0x0][0x388] ;  /* 0x0000e200ff027b82 */ /* 0x000e240000000a00 */
[----:B0-----:R-:W-:-:S05]  /*0e40*/  IMAD.WIDE R10, R10, 0x4, R2 ;  /* 0x000000040a0a7825 */ /* 0x001fca00078e0202 */
[----:B------:R-:W-:Y:S01]  /*0e50*/  STG.E desc[UR12][R10.64], R5 ;  /* 0x000000050a007986 */ /* 0x000fe2000c10190c */
[----:B------:R-:W-:Y:S05]  /*0e60*/  EXIT ;  /* 0x000000000000794d */ /* 0x000fea0003800000 */
        .weak           $__internal_0_$__cuda_sm3x_div_rn_noftz_f32_slowpath
        .type           $__internal_0_$__cuda_sm3x_div_rn_noftz_f32_slowpath,@function
        .size           $__internal_0_$__cuda_sm3x_div_rn_noftz_f32_slowpath,(.L_x_22 - $__internal_0_$__cuda_sm3x_div_rn_noftz_f32_slowpath)
$__internal_0_$__cuda_sm3x_div_rn_noftz_f32_slowpath:
[----:B------:R-:W-:Y:S01]  /*0e70*/  SHF.R.U32.HI R5, RZ, 0x17, R3 ;  /* 0x00000017ff057819 */ /* 0x000fe20000011603 */
[----:B------:R-:W-:Y:S01]  /*0e80*/  BSSY.RECONVERGENT B1, `(.L_x_10) ;  /* 0x0000062000017945 */ /* 0x000fe20003800200 */
[----:B------:R-:W-:Y:S02]  /*0e90*/  SHF.R.U32.HI R4, RZ, 0x17, R0 ;  /* 0x00000017ff047819 */ /* 0x000fe40000011600 */
[----:B------:R-:W-:Y:S02]  /*0ea0*/  LOP3.LUT R12, R5, 0xff, RZ, 0xc0, !PT ;  /* 0x000000ff050c7812 */ /* 0x000fe400078ec0ff */
[----:B------:R-:W-:-:S03]  /*0eb0*/  LOP3.LUT R8, R4, 0xff, RZ, 0xc0, !PT ;  /* 0x000000ff04087812 */ /* 0x000fc600078ec0ff */
[----:B------:R-:W-:Y:S02]  /*0ec0*/  VIADD R6, R12, 0xffffffff ;  /* 0xffffffff0c067836 */ /* 0x000fe40000000000 */
[----:B------:R-:W-:-:S03]  /*0ed0*/  VIADD R5, R8, 0xffffffff ;  /* 0xffffffff08057836 */ /* 0x000fc60000000000 */
[----:B------:R-:W-:-:S04]  /*0ee0*/  ISETP.GT.U32.AND P0, PT, R6, 0xfd, PT ;  /* 0x000000fd0600780c */ /* 0x000fc80003f04070 */
[----:B------:R-:W-:-:S13]  /*0ef0*/  ISETP.GT.U32.OR P0, PT, R5, 0xfd, P0 ;  /* 0x000000fd0500780c */ /* 0x000fda0000704470 */
[----:B------:R-:W-:Y:S01]  /*0f00*/  @!P0 MOV R4, RZ ;  /* 0x000000ff00048202 */ /* 0x000fe20000000f00 */
[----:B------:R-:W-:Y:S06]  /*0f10*/  @!P0 BRA `(.L_x_11) ;  /* 0x00000000005c8947 */ /* 0x000fec0003800000 */
[----:B------:R-:W-:Y:S02]  /*0f20*/  FSETP.GTU.FTZ.AND P0, PT, |R0|, +INF , PT ;  /* 0x7f8000000000780b */ /* 0x000fe40003f1c200 */
[----:B------:R-:W-:-:S04]  /*0f30*/  FSETP.GTU.FTZ.AND P1, PT, |R3|, +INF , PT ;  /* 0x7f8000000300780b */ /* 0x000fc80003f3c200 */
[----:B------:R-:W-:-:S13]  /*0f40*/  PLOP3.LUT P0, PT, P0, P1, PT, 0xf8, 0x8f ;  /* 0x00000000008f781c */ /* 0x000fda0000703f70 */
[----:B------:R-:W-:Y:S05]  /*0f50*/  @P0 BRA `(.L_x_12) ;  /* 0x00000004004c0947 */ /* 0x000fea0003800000 */
[----:B------:R-:W-:-:S13]  /*0f60*/  LOP3.LUT P0, RZ, R3, 0x7fffffff, R0, 0xc8, !PT ;  /* 0x7fffffff03ff7812 */ /* 0x000fda000780c800 */
[----:B------:R-:W-:Y:S05]  /*0f70*/  @!P0 BRA `(.L_x_13) ;  /* 0x00000004003c8947 */ /* 0x000fea0003800000 */
[C---:B------:R-:W-:Y:S02]  /*0f80*/  FSETP.NEU.FTZ.AND P0, PT, |R0|.reuse, +INF , PT ;  /* 0x7f8000000000780b */ /* 0x040fe40003f1d200 */
[----:B------:R-:W-:Y:S02]  /*0f90*/  FSETP.NEU.FTZ.AND P2, PT, |R3|, +INF , PT ;  /* 0x7f8000000300780b */ /* 0x000fe40003f5d200 */
[----:B------:R-:W-:-:S11]  /*0fa0*/  FSETP.NEU.FTZ.AND P1, PT, |R0|, +INF , PT ;  /* 0x7f8000000000780b */ /* 0x000fd60003f3d200 */
[----:B------:R-:W-:Y:S05]  /*0fb0*/  @!P2 BRA !P0, `(.L_x_13) ;  /* 0x00000004002ca947 */ /* 0x000fea0004000000 */
[----:B------:R-:W-:-:S04]  /*0fc0*/  LOP3.LUT P0, RZ, R0, 0x7fffffff, RZ, 0xc0, !PT ;  /* 0x7fffffff00ff7812 */ /* 0x000fc8000780c0ff */
[----:B------:R-:W-:-:S13]  /*0fd0*/  PLOP3.LUT P0, PT, P2, P0, PT, 0x2f, 0xf2 ;  /* 0x0000000000f2781c */ /* 0x000fda0001700577 */
[----:B------:R-:W-:Y:S05]  /*0fe0*/  @P0 BRA `(.L_x_14) ;  /* 0x0000000400180947 */ /* 0x000fea0003800000 */
[----:B------:R-:W-:-:S04]  /*0ff0*/  LOP3.LUT P0, RZ, R3, 0x7fffffff, RZ, 0xc0, !PT ;  /* 0x7fffffff03ff7812 */ /* 0x000fc8000780c0ff */
[----:B------:R-:W-:-:S13]  /*1000*/  PLOP3.LUT P0, PT, P1, P0, PT, 0x2f, 0xf2 ;  /* 0x0000000000f2781c */ /* 0x000fda0000f00577 */
[----:B------:R-:W-:Y:S05]  /*1010*/  @P0 BRA `(.L_x_15) ;  /* 0x0000000400000947 */ /* 0x000fea0003800000 */
[----:B------:R-:W-:Y:S02]  /*1020*/  ISETP.GE.AND P0, PT, R5, RZ, PT ;  /* 0x000000ff0500720c */ /* 0x000fe40003f06270 */
[----:B------:R-:W-:-:S11]  /*1030*/  ISETP.GE.AND P1, PT, R6, RZ, PT ;  /* 0x000000ff0600720c */ /* 0x000fd60003f26270 */
[----:B------:R-:W-:Y:S02]  /*1040*/  @P0 IMAD.MOV.U32 R4, RZ, RZ, RZ ;  /* 0x000000ffff040224 */ /* 0x000fe400078e00ff */
[----:B------:R-:W-:Y:S01]  /*1050*/  @!P0 FFMA R0, R0, 1.84467440737095516160e+19, RZ ;  /* 0x5f80000000008823 */ /* 0x000fe200000000ff */
[----:B------:R-:W-:Y:S02]  /*1060*/  @!P0 IMAD.MOV.U32 R4, RZ, RZ, -0x40 ;  /* 0xffffffc0ff048424 */ /* 0x000fe400078e00ff */
[----:B------:R-:W-:Y:S02]  /*1070*/  @!P1 FFMA R3, R3, 1.84467440737095516160e+19, RZ ;  /* 0x5f80000003039823 */ /* 0x000fe400000000ff */
[----:B------:R-:W-:-:S07]  /*1080*/  @!P1 VIADD R4, R4, 0x40 ;  /* 0x0000004004049836 */ /* 0x000fce0000000000 */
.L_x_11:
[----:B------:R-:W-:Y:S01]  /*1090*/  LEA R6, R12, 0xc0800000, 0x17 ;  /* 0xc08000000c067811 */ /* 0x000fe200078eb8ff */
[----:B------:R-:W-:Y:S04]  /*10a0*/  BSSY.RECONVERGENT B2, `(.L_x_16) ;  /* 0x0000036000027945 */ /* 0x000fe80003800200 */
[----:B------:R-:W-:Y:S01]  /*10b0*/  IMAD.IADD R6, R3, 0x1, -R6 ;  /* 0x0000000103067824 */ /* 0x000fe200078e0a06 */
[----:B------:R-:W-:-:S03]  /*10c0*/  IADD3 R3, PT, PT, R8, -0x7f, RZ ;  /* 0xffffff8108037810 */ /* 0x000fc60007ffe0ff */
[----:B------:R-:W0:Y:S01]  /*10d0*/  MUFU.RCP R5, R6 ;  /* 0x0000000600057308 */ /* 0x000e220000001000 */
[----:B------:R-:W-:Y:S01]  /*10e0*/  FADD.FTZ R7, -R6, -RZ ;  /* 0x800000ff06077221 */ /* 0x000fe20000010100 */
[----:B------:R-:W-:-:S03]  /*10f0*/  IMAD R0, R3, -0x800000, R0 ;  /* 0xff80000003007824 */ /* 0x000fc600078e0200 */
[----:B0-----:R-:W-:-:S04]  /*1100*/  FFMA R8, R5, R7, 1 ;  /* 0x3f80000005087423 */ /* 0x001fc80000000007 */
[----:B------:R-:W-:-:S04]  /*1110*/  FFMA R14, R5, R8, R5 ;  /* 0x00000008050e7223 */ /* 0x000fc80000000005 */
[----:B------:R-:W-:-:S04]  /*1120*/  FFMA R5, R0, R14, RZ ;  /* 0x0000000e00057223 */ /* 0x000fc800000000ff */
[----:B------:R-:W-:-:S04]  /*1130*/  FFMA R8, R7, R5, R0 ;  /* 0x0000000507087223 */ /* 0x000fc80000000000 */
[----:B------:R-:W-:Y:S01]  /*1140*/  FFMA R9, R14, R8, R5 ;  /* 0x000000080e097223 */ /* 0x000fe20000000005 */
[----:B------:R-:W-:-:S03]  /*1150*/  IADD3 R5, PT, PT, R3, 0x7f, -R12 ;  /* 0x0000007f03057810 */ /* 0x000fc60007ffe80c */
[----:B------:R-:W-:Y:S02]  /*1160*/  FFMA R8, R7, R9, R0 ;  /* 0x0000000907087223 */ /* 0x000fe40000000000 */
[----:B------:R-:W-:Y:S02]  /*1170*/  IMAD.IADD R5, R5, 0x1, R4 ;  /* 0x0000000105057824 */ /* 0x000fe400078e0204 */
[----:B------:R-:W-:-:S05]  /*1180*/  FFMA R0, R14, R8, R9 ;  /* 0x000000080e007223 */ /* 0x000fca0000000009 */
[----:B------:R-:W-:-:S04]  /*1190*/  SHF.R.U32.HI R3, RZ, 0x17, R0 ;  /* 0x00000017ff037819 */ /* 0x000fc80000011600 */
[----:B------:R-:W-:-:S05]  /*11a0*/  LOP3.LUT R3, R3, 0xff, RZ, 0xc0, !PT ;  /* 0x000000ff03037812 */ /* 0x000fca00078ec0ff */
[----:B------:R-:W-:-:S04]  /*11b0*/  IMAD.IADD R7, R3, 0x1, R5 ;  /* 0x0000000103077824 */ /* 0x000fc800078e0205 */
[----:B------:R-:W-:-:S05]  /*11c0*/  VIADD R3, R7, 0xffffffff ;  /* 0xffffffff07037836 */ /* 0x000fca0000000000 */
[----:B------:R-:W-:-:S13]  /*11d0*/  ISETP.GE.U32.AND P0, PT, R3, 0xfe, PT ;  /* 0x000000fe0300780c */ /* 0x000fda0003f06070 */
[----:B------:R-:W-:Y:S05]  /*11e0*/  @!P0 BRA `(.L_x_17) ;  /* 0x0000000000808947 */ /* 0x000fea0003800000 */
[----:B------:R-:W-:-:S13]  /*11f0*/  ISETP.GT.AND P0, PT, R7, 0xfe, PT ;  /* 0x000000fe0700780c */ /* 0x000fda0003f04270 */
[----:B------:R-:W-:Y:S05]  /*1200*/  @P0 BRA `(.L_x_18) ;  /* 0x00000000006c0947 */ /* 0x000fea0003800000 */
[----:B------:R-:W-:-:S13]  /*1210*/  ISETP.GE.AND P0, PT, R7, 0x1, PT ;  /* 0x000000010700780c */ /* 0x000fda0003f06270 */
[----:B------:R-:W-:Y:S05]  /*1220*/  @P0 BRA `(.L_x_19) ;  /* 0x0000000000740947 */ /* 0x000fea0003800000 */
[----:B------:R-:W-:Y:S02]  /*1230*/  ISETP.GE.AND P0, PT, R7, -0x18, PT ;  /* 0xffffffe80700780c */ /* 0x000fe40003f06270 */
[----:B------:R-:W-:-:S11]  /*1240*/  LOP3.LUT R0, R0, 0x80000000, RZ, 0xc0, !PT ;  /* 0x8000000000007812 */ /* 0x000fd600078ec0ff */
[----:B------:R-:W-:Y:S05]  /*1250*/  @!P0 BRA `(.L_x_19) ;  /* 0x0000000000688947 */ /* 0x000fea0003800000 */
[CCC-:B------:R-:W-:Y:S01]  /*1260*/  FFMA.RZ R3, R14.reuse, R8.reuse, R9.reuse ;  /* 0x000000080e037223 */ /* 0x1c0fe2000000c009 */
[C---:B------:R-:W-:Y:S02]  /*1270*/  VIADD R6, R7.reuse, 0x20 ;  /* 0x0000002007067836 */ /* 0x040fe40000000000 */
[CCC-:B------:R-:W-:Y:S01]  /*1280*/  FFMA.RM R4, R14.reuse, R8.reuse, R9.reuse ;  /* 0x000000080e047223 */ /* 0x1c0fe20000004009 */
[----:B------:R-:W-:Y:S02]  /*1290*/  ISETP.NE.AND P2, PT, R7, RZ, PT ;  /* 0x000000ff0700720c */ /* 0x000fe40003f45270 */
[----:B------:R-:W-:Y:S01]  /*12a0*/  LOP3.LUT R5, R3, 0x7fffff, RZ, 0xc0, !PT ;  /* 0x007fffff03057812 */ /* 0x000fe200078ec0ff */
[----:B------:R-:W-:Y:S01]  /*12b0*/  FFMA.RP R3, R14, R8, R9 ;  /* 0x000000080e037223 */ /* 0x000fe20000008009 */
[----:B------:R-:W-:Y:S02]  /*12c0*/  ISETP.NE.AND P1, PT, R7, RZ, PT ;  /* 0x000000ff0700720c */ /* 0x000fe40003f25270 */
[----:B------:R-:W-:-:S02]  /*12d0*/  LOP3.LUT R5, R5, 0x800000, RZ, 0xfc, !PT ;  /* 0x0080000005057812 */ /* 0x000fc400078efcff */
[----:B------:R-:W-:Y:S02]  /*12e0*/  IADD3 R7, PT, PT, -R7, RZ, RZ ;  /* 0x000000ff07077210 */ /* 0x000fe40007ffe1ff */
[----:B------:R-:W-:Y:S02]  /*12f0*/  SHF.L.U32 R6, R5, R6, RZ ;  /* 0x0000000605067219 */ /* 0x000fe400000006ff */
[----:B------:R-:W-:Y:S02]  /*1300*/  FSETP.NEU.FTZ.AND P0, PT, R3, R4, PT ;  /* 0x000000040300720b */ /* 0x000fe40003f1d000 */
[----:B------:R-:W-:Y:S02]  /*1310*/  SEL R4, R7, RZ, P2 ;  /* 0x000000ff07047207 */ /* 0x000fe40001000000 */
[----:B------:R-:W-:Y:S02]  /*1320*/  ISETP.NE.AND P1, PT, R6, RZ, P1 ;  /* 0x000000ff0600720c */ /* 0x000fe40000f25270 */
[----:B------:R-:W-:-:S02]  /*1330*/  SHF.R.U32.HI R4, RZ, R4, R5 ;  /* 0x00000004ff047219 */ /* 0x000fc40000011605 */
[----:B------:R-:W-:Y:S02]  /*1340*/  PLOP3.LUT P0, PT, P0, P1, PT, 0xf8, 0x8f ;  /* 0x00000000008f781c */ /* 0x000fe40000703f70 */
[----:B------:R-:W-:Y:S02]  /*1350*/  SHF.R.U32.HI R6, RZ, 0x1, R4 ;  /* 0x00000001ff067819 */ /* 0x000fe40000011604 */
[----:B------:R-:W-:-:S04]  /*1360*/  SEL R3, RZ, 0x1, !P0 ;  /* 0x00000001ff037807 */ /* 0x000fc80004000000 */
[----:B------:R-:W-:-:S04]  /*1370*/  LOP3.LUT R3, R3, 0x1, R6, 0xf8, !PT ;  /* 0x0000000103037812 */ /* 0x000fc800078ef806 */
[----:B------:R-:W-:-:S05]  /*1380*/  LOP3.LUT R3, R3, R4, RZ, 0xc0, !PT ;  /* 0x0000000403037212 */ /* 0x000fca00078ec0ff */
[----:B------:R-:W-:-:S05]  /*1390*/  IMAD.IADD R3, R6, 0x1, R3 ;  /* 0x0000000106037824 */ /* 0x000fca00078e0203 */
[----:B------:R-:W-:Y:S01]  /*13a0*/  LOP3.LUT R0, R3, R0, RZ, 0xfc, !PT ;  /* 0x0000000003007212 */ /* 0x000fe200078efcff */
[----:B------:R-:W-:Y:S06]  /*13b0*/  BRA `(.L_x_19) ;  /* 0x0000000000107947 */ /* 0x000fec0003800000 */
.L_x_18:
[----:B------:R-:W-:-:S04]  /*13c0*/  LOP3.LUT R0, R0, 0x80000000, RZ, 0xc0, !PT ;  /* 0x8000000000007812 */ /* 0x000fc800078ec0ff */
[----:B------:R-:W-:Y:S01]  /*13d0*/  LOP3.LUT R0, R0, 0x7f800000, RZ, 0xfc, !PT ;  /* 0x7f80000000007812 */ /* 0x000fe200078efcff */
[----:B------:R-:W-:Y:S06]  /*13e0*/  BRA `(.L_x_19) ;  /* 0x0000000000047947 */ /* 0x000fec0003800000 */
.L_x_17:
[----:B------:R-:W-:-:S07]  /*13f0*/  IMAD R0, R5, 0x800000, R0 ;  /* 0x0080000005007824 */ /* 0x000fce00078e0200 */
.L_x_19:
[----:B------:R-:W-:Y:S05]  /*1400*/  BSYNC.RECONVERGENT B2 ;  /* 0x0000000000027941 */ /* 0x000fea0003800200 */
.L_x_16:
[----:B------:R-:W-:Y:S05]  /*1410*/  BRA `(.L_x_20) ;  /* 0x0000000000207947 */ /* 0x000fea0003800000 */
.L_x_15:
[----:B------:R-:W-:-:S04]  /*1420*/  LOP3.LUT R0, R3, 0x80000000, R0, 0x48, !PT ;  /* 0x8000000003007812 */ /* 0x000fc800078e4800 */
[----:B------:R-:W-:Y:S01]  /*1430*/  LOP3.LUT R0, R0, 0x7f800000, RZ, 0xfc, !PT ;  /* 0x7f80000000007812 */ /* 0x000fe200078efcff */
[----:B------:R-:W-:Y:S06]  /*1440*/  BRA `(.L_x_20) ;  /* 0x0000000000147947 */ /* 0x000fec0003800000 */
.L_x_14:
[----:B------:R-:W-:Y:S01]  /*1450*/  LOP3.LUT R0, R3, 0x80000000, R0, 0x48, !PT ;  /* 0x8000000003007812 */ /* 0x000fe200078e4800 */
[----:B------:R-:W-:Y:S06]  /*1460*/  BRA `(.L_x_20) ;  /* 0x00000000000c7947 */ /* 0x000fec0003800000 */
.L_x_13:
[----:B------:R-:W0:Y:S01]  /*1470*/  MUFU.RSQ R0, -QNAN ;  /* 0xffc0000000007908 */ /* 0x000e220000001400 */
[----:B------:R-:W-:Y:S05]  /*1480*/  BRA `(.L_x_20) ;  /* 0x0000000000047947 */ /* 0x000fea0003800000 */
.L_x_12:
[----:B------:R-:W-:-:S07]  /*1490*/  FADD.FTZ R0, R0, R3 ;  /* 0x0000000300007221 */ /* 0x000fce0000010000 */
.L_x_20:
[----:B------:R-:W-:Y:S05]  /*14a0*/  BSYNC.RECONVERGENT B1 ;  /* 0x0000000000017941 */ /* 0x000fea0003800200 */
.L_x_10:
[----:B------:R-:W-:-:S04]  /*14b0*/  IMAD.MOV.U32 R3, RZ, RZ, 0x0 ;  /* 0x00000000ff037424 */ /* 0x000fc800078e00ff */
[----:B0-----:R-:W-:Y:S05]  /*14c0*/  RET.REL.NODEC R2 `(_Z19gaussian_blur_naivePfS_iiS_i) ;  /* 0xffffffe802cc7950 */ /* 0x001fea0003c3ffff */
.L_x_21:
[----:B------:R-:W-:-:S00]  /*14d0*/  BRA `(.L_x_21) ;  /* 0xfffffffc00fc7947 */ /* 0x000fc0000383ffff */
[----:B------:R-:W-:-:S00]  /*14e0*/  NOP ;  /* 0x0000000000007918 */ /* 0x000fc00000000000 */
        /* <DEDUP_REMOVED lines=9> */
.L_x_22:


//--------------------- .nv.shared.reserved.0     --------------------------
	.section	.nv.shared.reserved.0,"aw",@nobits
	.weak		__nv_reservedSMEM_offset_0_alias
	.size		__nv_reservedSMEM_offset_0_alias, 0, 64
	.other		__nv_reservedSMEM_offset_0_alias,@"STO_CUDA_RESERVED_SHARED STV_DEFAULT"
__nv_reservedSMEM_offset_0_alias:
	.zero		0
	.zero		64


//--------------------- .nv.constant0._Z19gaussian_blur_naivePfS_iiS_i --------------------------
	.section	.nv.constant0._Z19gaussian_blur_naivePfS_iiS_i,"a",@progbits
	.sectionflags	@""
	.align	4
.nv.constant0._Z19gaussian_blur_naivePfS_iiS_i:
	.zero		932


//--------------------- SYMBOLS --------------------------

	.type		.nv.reservedSmem.offset0,@object
	.size		.nv.reservedSmem.offset0,0x4
